	.headerflags	@"EF_CUDA_TEXMODE_UNIFIED EF_CUDA_64BIT_ADDRESS EF_CUDA_ACCELERATORS EF_CUDA_SM90 EF_CUDA_VIRTUAL_SM(EF_CUDA_SM90)"
	.elftype	@"ET_EXEC"


//--------------------- .nv.info                  --------------------------
	.section	.nv.info,"",@"SHT_CUDA_INFO"
	.align	4


	//----- nvinfo : EIATTR_REGCOUNT
	.align		4
        /*0000*/ 	.byte	0x04, 0x2f
        /*0002*/ 	.short	(.L_1 - .L_0)
	.align		4
.L_0:
        /*0004*/ 	.word	index@(triton_poi_fused_clone_1)
        /*0008*/ 	.word	0x00000010


	//----- nvinfo : EIATTR_MIN_STACK_SIZE
	.align		4
.L_1:
        /*000c*/ 	.byte	0x04, 0x12
        /*000e*/ 	.short	(.L_3 - .L_2)
	.align		4
.L_2:
        /*0010*/ 	.word	index@(triton_poi_fused_clone_1)
        /*0014*/ 	.word	0x00000000


	//----- nvinfo : EIATTR_FRAME_SIZE
	.align		4
.L_3:
        /*0018*/ 	.byte	0x04, 0x11
        /*001a*/ 	.short	(.L_5 - .L_4)
	.align		4
.L_4:
        /*001c*/ 	.word	index@(triton_poi_fused_clone_1)
        /*0020*/ 	.word	0x00000000


	//----- nvinfo : EIATTR_MIN_STACK_SIZE
	.align		4
.L_5:
        /*0024*/ 	.byte	0x04, 0x12
        /*0026*/ 	.short	(.L_7 - .L_6)
	.align		4
.L_6:
        /*0028*/ 	.word	index@(triton_poi_fused_clone_1)
        /*002c*/ 	.word	0x00000000
.L_7:


//--------------------- .nv.info.triton_poi_fused_clone_1 --------------------------
	.section	.nv.info.triton_poi_fused_clone_1,"",@"SHT_CUDA_INFO"
	.sectionflags	@""
	.align	4


	//----- nvinfo : EIATTR_CUDA_API_VERSION
	.align		4
        /*0000*/ 	.byte	0x04, 0x37
        /*0002*/ 	.short	(.L_9 - .L_8)
.L_8:
        /*0004*/ 	.word	0x0000007c


	//----- nvinfo : EIATTR_KPARAM_INFO
	.align		4
.L_9:
        /*0008*/ 	.byte	0x04, 0x17
        /*000a*/ 	.short	(.L_11 - .L_10)
.L_10:
        /*000c*/ 	.word	0x00000000
        /*0010*/ 	.short	0x0004
        /*0012*/ 	.short	0x001c
        /*0014*/ 	.byte	0x00, 0xf0, 0x11, 0x00


	//----- nvinfo : EIATTR_KPARAM_INFO
	.align		4
.L_11:
        /*0018*/ 	.byte	0x04, 0x17
        /*001a*/ 	.short	(.L_13 - .L_12)
.L_12:
        /*001c*/ 	.word	0x00000000
        /*0020*/ 	.short	0x0003
        /*0022*/ 	.short	0x0018
        /*0024*/ 	.byte	0x00, 0xf0, 0x11, 0x00


	//----- nvinfo : EIATTR_KPARAM_INFO
	.align		4
.L_13:
        /*0028*/ 	.byte	0x04, 0x17
        /*002a*/ 	.short	(.L_15 - .L_14)
.L_14:
        /*002c*/ 	.word	0x00000000
        /*0030*/ 	.short	0x0002
        /*0032*/ 	.short	0x0010
        /*0034*/ 	.byte	0x00, 0xf4, 0x21, 0x00


	//----- nvinfo : EIATTR_KPARAM_INFO
	.align		4
.L_15:
        /*0038*/ 	.byte	0x04, 0x17
        /*003a*/ 	.short	(.L_17 - .L_16)
.L_16:
        /*003c*/ 	.word	0x00000000
        /*0040*/ 	.short	0x0001
        /*0042*/ 	.short	0x0008
        /*0044*/ 	.byte	0x00, 0xf4, 0x21, 0x00


	//----- nvinfo : EIATTR_KPARAM_INFO
	.align		4
.L_17:
        /*0048*/ 	.byte	0x04, 0x17
        /*004a*/ 	.short	(.L_19 - .L_18)
.L_18:
        /*004c*/ 	.word	0x00000000
        /*0050*/ 	.short	0x0000
        /*0052*/ 	.short	0x0000
        /*0054*/ 	.byte	0x00, 0xf4, 0x21, 0x00


	//----- nvinfo : EIATTR_SPARSE_MMA_MASK
	.align		4
.L_19:
        /*0058*/ 	.byte	0x03, 0x50
        /*005a*/ 	.short	0x0000


	//----- nvinfo : EIATTR_MAXREG_COUNT
	.align		4
        /*005c*/ 	.byte	0x03, 0x1b
        /*005e*/ 	.short	0x00ff


	//----- nvinfo : EIATTR_EXIT_INSTR_OFFSETS
	.align		4
        /*0060*/ 	.byte	0x04, 0x1c
        /*0062*/ 	.short	(.L_21 - .L_20)


	//   ....[0]....
.L_20:
        /*0064*/ 	.word	0x00000320


	//   ....[1]....
        /*0068*/ 	.word	0x00000380


	//----- nvinfo : EIATTR_REQNTID
	.align		4
.L_21:
        /*006c*/ 	.byte	0x04, 0x10
        /*006e*/ 	.short	(.L_23 - .L_22)
.L_22:
        /*0070*/ 	.word	0x00000020
        /*0074*/ 	.word	0x00000001
        /*0078*/ 	.word	0x00000001


	//----- nvinfo : EIATTR_CBANK_PARAM_SIZE
	.align		4
.L_23:
        /*007c*/ 	.byte	0x03, 0x19
        /*007e*/ 	.short	0x0020


	//----- nvinfo : EIATTR_PARAM_CBANK
	.align		4
        /*0080*/ 	.byte	0x04, 0x0a
        /*0082*/ 	.short	(.L_25 - .L_24)
	.align		4
.L_24:
        /*0084*/ 	.word	index@(.nv.constant0.triton_poi_fused_clone_1)
        /*0088*/ 	.short	0x0210
        /*008a*/ 	.short	0x0020


	//----- nvinfo : EIATTR_SW_WAR
	.align		4
.L_25:
        /*008c*/ 	.byte	0x04, 0x36
        /*008e*/ 	.short	(.L_27 - .L_26)
.L_26:
        /*0090*/ 	.word	0x00000008
.L_27:


//--------------------- .nv.callgraph             --------------------------
	.section	.nv.callgraph,"",@"SHT_CUDA_CALLGRAPH"
	.align	4
	.sectionentsize	8
	.align		4
        /*0000*/ 	.word	0x00000000
	.align		4
        /*0004*/ 	.word	0xffffffff
	.align		4
        /*0008*/ 	.word	0x00000000
	.align		4
        /*000c*/ 	.word	0xfffffffe
	.align		4
        /*0010*/ 	.word	0x00000000
	.align		4
        /*0014*/ 	.word	0xfffffffd
	.align		4
        /*0018*/ 	.word	0x00000000
	.align		4
        /*001c*/ 	.word	0xfffffffc


//--------------------- .text.triton_poi_fused_clone_1 --------------------------
	.section	.text.triton_poi_fused_clone_1,"ax",@progbits
	.sectionflags	@"SHF_BARRIERS=1"
	.align	128
        .global         triton_poi_fused_clone_1
        .type           triton_poi_fused_clone_1,@function
        .size           triton_poi_fused_clone_1,(.L_x_1 - triton_poi_fused_clone_1)
        .other          triton_poi_fused_clone_1,@"STO_CUDA_ENTRY STV_DEFAULT"
triton_poi_fused_clone_1:
.text.triton_poi_fused_clone_1:
[----:B------:R-:W0:Y:S02]  /*0000*/  LDC R1, c[0x0][0x28] ;  /* 0x00000a00ff017b82 */ /* 0x000e240000000800 */
[----:B------:R-:W1:Y:S01]  /*0010*/  S2R R0, SR_CTAID.Y ;  /* 0x0000000000007919 */ /* 0x000e620000002600 */
[----:B------:R-:W2:Y:S01]  /*0020*/  LDC.64 R4, c[0x0][0x218] ;  /* 0x00008600ff047b82 */ /* 0x000ea20000000a00 */
[----:B------:R-:W-:Y:S01]  /*0030*/  ULDC.64 UR6, c[0x0][0x208] ;  /* 0x0000820000067ab9 */ /* 0x000fe20000000a00 */
[----:B------:R-:W3:Y:S01]  /*0040*/  S2R R13, SR_TID.X ;  /* 0x00000000000d7919 */ /* 0x000ee20000002100 */
[----:B------:R-:W4:Y:S05]  /*0050*/  S2R R8, SR_CTAID.X ;  /* 0x0000000000087919 */ /* 0x000f2a0000002500 */
[----:B------:R-:W5:Y:S01]  /*0060*/  LDC.64 R2, c[0x0][0x210] ;  /* 0x00008400ff027b82 */ /* 0x000f620000000a00 */
[----:B-1----:R-:W-:Y:S01]  /*0070*/  IMAD.SHL.U32 R0, R0, 0x8, RZ ;  /* 0x0000000800007824 */ /* 0x002fe200078e00ff */
[----:B---3--:R-:W-:-:S04]  /*0080*/  SHF.R.U32.HI R9, RZ, 0x3, R13 ;  /* 0x00000003ff097819 */ /* 0x008fc8000001160d */
[----:B------:R-:W-:Y:S01]  /*0090*/  LOP3.LUT R6, R0, 0x7, R13, 0xf8, !PT ;  /* 0x0000000700067812 */ /* 0x000fe200078ef80d */
[----:B----4-:R-:W-:Y:S01]  /*00a0*/  IMAD.SHL.U32 R8, R8, 0x4, RZ ;  /* 0x0000000408087824 */ /* 0x010fe200078e00ff */
[----:B------:R-:W-:Y:S02]  /*00b0*/  SGXT.U32 R9, R9, 0x2 ;  /* 0x000000020909781a */ /* 0x000fe40000000000 */
[----:B------:R-:W-:Y:S02]  /*00c0*/  SHF.R.S32.HI R7, RZ, 0x1f, R6 ;  /* 0x0000001fff077819 */ /* 0x000fe40000011406 */
[----:B------:R-:W-:Y:S02]  /*00d0*/  ISETP.GE.AND P1, PT, R6, 0x10, PT ;  /* 0x000000100600780c */ /* 0x000fe40003f26270 */
[----:B------:R-:W-:Y:S02]  /*00e0*/  LEA.HI R10, R7, R6, RZ, 0x2 ;  /* 0x00000006070a7211 */ /* 0x000fe400078f10ff */
[----:B------:R-:W-:-:S02]  /*00f0*/  LOP3.LUT R7, R8, R9, RZ, 0xfc, !PT ;  /* 0x0000000908077212 */ /* 0x000fc400078efcff */
[----:B------:R-:W-:Y:S02]  /*0100*/  LOP3.LUT R11, R10, 0xfffffffc, RZ, 0xc0, !PT ;  /* 0xfffffffc0a0b7812 */ /* 0x000fe400078ec0ff */
[C---:B------:R-:W-:Y:S02]  /*0110*/  ISETP.GE.AND P0, PT, R7.reuse, 0x4, PT ;  /* 0x000000040700780c */ /* 0x040fe40003f06270 */
[C---:B------:R-:W-:Y:S02]  /*0120*/  IADD3 R11, R6.reuse, 0x4, -R11 ;  /* 0x00000004060b7810 */ /* 0x040fe40007ffe80b */
[----:B------:R-:W-:Y:S02]  /*0130*/  SHF.R.S32.HI R10, RZ, 0x2, R10 ;  /* 0x00000002ff0a7819 */ /* 0x000fe4000001140a */
[----:B------:R-:W-:Y:S01]  /*0140*/  ISETP.LT.AND P0, PT, R6, 0x10, !P0 ;  /* 0x000000100600780c */ /* 0x000fe20004701270 */
[----:B------:R-:W-:Y:S02]  /*0150*/  IMAD R7, R7, 0xc, R11 ;  /* 0x0000000c07077824 */ /* 0x000fe400078e020b */
[----:B--2---:R-:W-:-:S04]  /*0160*/  IMAD.WIDE.U32 R4, R11, 0x4, R4 ;  /* 0x000000040b047825 */ /* 0x004fc800078e0004 */
[----:B------:R-:W-:Y:S02]  /*0170*/  IMAD R7, R10, 0x30, R7 ;  /* 0x000000300a077824 */ /* 0x000fe400078e0207 */
[----:B------:R-:W-:Y:S02]  /*0180*/  IMAD.MOV.U32 R11, RZ, RZ, RZ ;  /* 0x000000ffff0b7224 */ /* 0x000fe400078e00ff */
[----:B------:R-:W-:Y:S02]  /*0190*/  IMAD.MOV.U32 R6, RZ, RZ, RZ ;  /* 0x000000ffff067224 */ /* 0x000fe400078e00ff */
[----:B-----5:R-:W-:Y:S02]  /*01a0*/  IMAD.WIDE R2, R7, 0x4, R2 ;  /* 0x0000000407027825 */ /* 0x020fe400078e0202 */
[----:B------:R-:W2:Y:S04]  /*01b0*/  @!P1 LDG.E.EL R11, desc[UR6][R4.64] ;  /* 0x00000006040b9981 */ /* 0x000ea8000c2e1900 */
[----:B------:R1:W2:Y:S01]  /*01c0*/  @P0 LDG.E.EL R6, desc[UR6][R2.64] ;  /* 0x0000000602060981 */ /* 0x0002a2000c2e1900 */
[----:B------:R-:W3:Y:S01]  /*01d0*/  S2UR UR5, SR_CgaCtaId ;  /* 0x00000000000579c3 */ /* 0x000ee20000008800 */
[----:B------:R-:W-:Y:S01]  /*01e0*/  IMAD.SHL.U32 R7, R13, 0x4, RZ ;  /* 0x000000040d077824 */ /* 0x000fe200078e00ff */
[----:B------:R-:W-:Y:S01]  /*01f0*/  UMOV UR4, 0x400 ;  /* 0x0000040000047882 */ /* 0x000fe20000000000 */
[----:B------:R-:W-:-:S02]  /*0200*/  SHF.R.U32.HI R12, RZ, 0x2, R13 ;  /* 0x00000002ff0c7819 */ /* 0x000fc4000001160d */
[----:B------:R-:W-:Y:S02]  /*0210*/  LOP3.LUT R8, R8, 0x3, R13, 0xf8, !PT ;  /* 0x0000000308087812 */ /* 0x000fe400078ef80d */
[----:B------:R-:W-:Y:S02]  /*0220*/  LOP3.LUT R10, R7, 0x1c, RZ, 0xc0, !PT ;  /* 0x0000001c070a7812 */ /* 0x000fe400078ec0ff */
[----:B------:R-:W-:Y:S02]  /*0230*/  SGXT.U32 R7, R12, 0x3 ;  /* 0x000000030c07781a */ /* 0x000fe40000000000 */
[----:B------:R-:W-:Y:S02]  /*0240*/  LOP3.LUT R9, R10, R9, RZ, 0xfc, !PT ;  /* 0x000000090a097212 */ /* 0x000fe400078efcff */
[----:B------:R-:W-:Y:S02]  /*0250*/  LOP3.LUT R7, R0, R7, RZ, 0xfc, !PT ;  /* 0x0000000700077212 */ /* 0x000fe400078efcff */
[----:B------:R-:W-:-:S02]  /*0260*/  ISETP.GE.AND P0, PT, R8, 0x4, PT ;  /* 0x000000040800780c */ /* 0x000fc40003f06270 */
[----:B-1----:R-:W-:Y:S02]  /*0270*/  LOP3.LUT R2, R13, 0x1c, RZ, 0xc0, !PT ;  /* 0x0000001c0d027812 */ /* 0x002fe400078ec0ff */
[----:B------:R-:W-:Y:S02]  /*0280*/  ISETP.LT.AND P0, PT, R7, 0x10, !P0 ;  /* 0x000000100700780c */ /* 0x000fe40004701270 */
[----:B------:R-:W-:Y:S01]  /*0290*/  LOP3.LUT R0, R13, 0x1f, RZ, 0xc0, !PT ;  /* 0x0000001f0d007812 */ /* 0x000fe200078ec0ff */
[----:B---3--:R-:W-:-:S06]  /*02a0*/  UPRMT UR4, UR5, 0x654, UR4 ;  /* 0x0000065405047896 */ /* 0x008fcc0008000004 */
[----:B------:R-:W-:Y:S02]  /*02b0*/  VIADD R10, R10, UR4 ;  /* 0x000000040a0a7c36 */ /* 0x000fe40008000000 */
[----:B------:R-:W-:Y:S02]  /*02c0*/  VIADD R3, R2, UR4 ;  /* 0x0000000402037c36 */ /* 0x000fe40008000000 */
[----:B------:R-:W-:Y:S02]  /*02d0*/  IMAD R9, R9, 0x4, R10 ;  /* 0x0000000409097824 */ /* 0x000fe400078e020a */
[----:B------:R-:W-:Y:S02]  /*02e0*/  IMAD R0, R0, 0x4, R3 ;  /* 0x0000000400007824 */ /* 0x000fe400078e0203 */
[----:B--2---:R-:W-:-:S05]  /*02f0*/  FADD R6, R11, R6 ;  /* 0x000000060b067221 */ /* 0x004fca0000000000 */
[----:B------:R1:W-:Y:S01]  /*0300*/  STS [R9], R6 ;  /* 0x0000000609007388 */ /* 0x0003e20000000800 */
[----:B------:R-:W-:Y:S06]  /*0310*/  BAR.SYNC.DEFER_BLOCKING 0x0 ;  /* 0x0000000000007b1d */ /* 0x000fec0000010000 */
[----:B-1----:R-:W-:Y:S05]  /*0320*/  @!P0 EXIT ;  /* 0x000000000000894d */ /* 0x002fea0003800000 */
[----:B------:R-:W0:Y:S01]  /*0330*/  LDS R5, [R0] ;  /* 0x0000000000057984 */ /* 0x000e220000000800 */
[----:B------:R-:W1:Y:S01]  /*0340*/  LDC.64 R2, c[0x0][0x220] ;  /* 0x00008800ff027b82 */ /* 0x000e620000000a00 */
[----:B------:R-:W-:-:S04]  /*0350*/  IMAD R7, R7, 0x4, R8 ;  /* 0x0000000407077824 */ /* 0x000fc800078e0208 */
[----:B-1----:R-:W-:-:S05]  /*0360*/  IMAD.WIDE R2, R7, 0x4, R2 ;  /* 0x0000000407027825 */ /* 0x002fca00078e0202 */
[----:B0-----:R-:W-:Y:S01]  /*0370*/  STG.E desc[UR6][R2.64], R5 ;  /* 0x0000000502007986 */ /* 0x001fe2000c101906 */
[----:B------:R-:W-:Y:S05]  /*0380*/  EXIT ;  /* 0x000000000000794d */ /* 0x000fea0003800000 */
.L_x_0:
[----:B------:R-:W-:-:S00]  /*0390*/  BRA `(.L_x_0) ;  /* 0xfffffffc00fc7947 */ /* 0x000fc0000383ffff */
[----:B------:R-:W-:-:S00]  /*03a0*/  NOP ;  /* 0x0000000000007918 */ /* 0x000fc00000000000 */
        /* <DEDUP_REMOVED lines=13> */
.L_x_1:


//--------------------- .nv.shared.triton_poi_fused_clone_1 --------------------------
	.section	.nv.shared.triton_poi_fused_clone_1,"aw",@nobits
	.sectionflags	@""
	.align	16
	.zero		1024


//--------------------- .nv.constant0.triton_poi_fused_clone_1 --------------------------
	.section	.nv.constant0.triton_poi_fused_clone_1,"a",@progbits
	.sectionflags	@""
	.align	4
.nv.constant0.triton_poi_fused_clone_1:
	.zero		560
